//
// Generated by NVIDIA NVVM Compiler
//
// Compiler Build ID: CL-36424714
// Cuda compilation tools, release 13.0, V13.0.88
// Based on NVVM 20.0.0
//

.version 9.0
.target sm_100
.address_size 64

.extern .func  (.param .b32 func_retval0) vprintf
(
	.param .b64 vprintf_param_0,
	.param .b64 vprintf_param_1
)
;
.global .align 1 .b8 $str[30] = {116, 104, 114, 101, 97, 100, 73, 100, 120, 46, 120, 32, 37, 117, 44, 32, 101, 120, 101, 99, 117, 116, 101, 115, 32, 105, 102, 32, 10};
.global .align 1 .b8 $str$1[32] = {116, 104, 114, 101, 97, 100, 73, 100, 120, 46, 120, 32, 37, 117, 44, 32, 101, 120, 101, 99, 117, 116, 101, 115, 32, 101, 108, 115, 101, 32, 10};
.global .align 1 .b8 $str$2[33] = {116, 104, 114, 101, 97, 100, 73, 100, 120, 46, 120, 32, 37, 117, 44, 32, 101, 120, 101, 99, 117, 116, 101, 115, 32, 105, 102, 32, 105, 102, 32, 10};
.global .align 1 .b8 $str$3[35] = {116, 104, 114, 101, 97, 100, 73, 100, 120, 46, 120, 32, 37, 117, 44, 32, 101, 120, 101, 99, 117, 116, 101, 115, 32, 105, 102, 32, 101, 108, 115, 101, 32, 10};
.global .align 1 .b8 $str$4[35] = {116, 104, 114, 101, 97, 100, 73, 100, 120, 46, 120, 32, 37, 117, 44, 32, 101, 120, 101, 99, 117, 116, 101, 115, 32, 101, 108, 115, 101, 32, 105, 102, 32, 10};
.global .align 1 .b8 $str$5[37] = {116, 104, 114, 101, 97, 100, 73, 100, 120, 46, 120, 32, 37, 117, 44, 32, 101, 120, 101, 99, 117, 116, 101, 115, 32, 101, 108, 115, 101, 32, 101, 108, 115, 101, 32, 10};

.entry _ZN32_GLOBAL__N__51270282_4_k_cu_main17branch_divergenceEv()
{
	.local .align 8 .b8 	__local_depot0[8];
	.reg .b64 	%SP;
	.reg .b64 	%SPL;
	.reg .pred 	%p<2>;
	.reg .b32 	%r<7>;
	.reg .b64 	%rd<9>;

	mov.u64 	%SPL, __local_depot0;
	cvta.local.u64 	%SP, %SPL;
	add.u64 	%rd2, %SP, 0;
	add.u64 	%rd1, %SPL, 0;
	mov.u32 	%r1, %tid.x;
	and.b32  	%r2, %r1, 1;
	setp.eq.b32 	%p1, %r2, 1;
	@%p1 bra 	$L__BB0_2;
	st.local.u32 	[%rd1], %r1;
	mov.u64 	%rd6, $str;
	cvta.global.u64 	%rd7, %rd6;
	{ // callseq 1, 0
	.param .b64 param0;
	st.param.b64 	[param0], %rd7;
	.param .b64 param1;
	st.param.b64 	[param1], %rd2;
	.param .b32 retval0;
	call.uni (retval0), 
	vprintf, 
	(
	param0, 
	param1
	);
	ld.param.b32 	%r5, [retval0];
	} // callseq 1
	bra.uni 	$L__BB0_3;
$L__BB0_2:
	st.local.u32 	[%rd1], %r1;
	mov.u64 	%rd3, $str$1;
	cvta.global.u64 	%rd4, %rd3;
	{ // callseq 0, 0
	.param .b64 param0;
	st.param.b64 	[param0], %rd4;
	.param .b64 param1;
	st.param.b64 	[param1], %rd2;
	.param .b32 retval0;
	call.uni (retval0), 
	vprintf, 
	(
	param0, 
	param1
	);
	ld.param.b32 	%r3, [retval0];
	} // callseq 0
$L__BB0_3:
	ret;

}
.entry _ZN32_GLOBAL__N__51270282_4_k_cu_main46branch_divergence_independet_thread_schedulingEv()
{
	.local .align 8 .b8 	__local_depot1[8];
	.reg .b64 	%SP;
	.reg .b64 	%SPL;
	.reg .pred 	%p<4>;
	.reg .b32 	%r<11>;
	.reg .b64 	%rd<15>;

	mov.u64 	%SPL, __local_depot1;
	cvta.local.u64 	%SP, %SPL;
	add.u64 	%rd2, %SP, 0;
	add.u64 	%rd1, %SPL, 0;
	mov.u32 	%r1, %tid.x;
	and.b32  	%r2, %r1, 1;
	setp.eq.b32 	%p1, %r2, 1;
	@%p1 bra 	$L__BB1_4;
	setp.lt.u32 	%p3, %r1, 5;
	@%p3 bra 	$L__BB1_3;
	st.local.u32 	[%rd1], %r1;
	mov.u64 	%rd12, $str$2;
	cvta.global.u64 	%rd13, %rd12;
	{ // callseq 5, 0
	.param .b64 param0;
	st.param.b64 	[param0], %rd13;
	.param .b64 param1;
	st.param.b64 	[param1], %rd2;
	.param .b32 retval0;
	call.uni (retval0), 
	vprintf, 
	(
	param0, 
	param1
	);
	ld.param.b32 	%r9, [retval0];
	} // callseq 5
	bra.uni 	$L__BB1_7;
$L__BB1_3:
	st.local.u32 	[%rd1], %r1;
	mov.u64 	%rd9, $str$3;
	cvta.global.u64 	%rd10, %rd9;
	{ // callseq 4, 0
	.param .b64 param0;
	st.param.b64 	[param0], %rd10;
	.param .b64 param1;
	st.param.b64 	[param1], %rd2;
	.param .b32 retval0;
	call.uni (retval0), 
	vprintf, 
	(
	param0, 
	param1
	);
	ld.param.b32 	%r7, [retval0];
	} // callseq 4
	bra.uni 	$L__BB1_7;
$L__BB1_4:
	setp.lt.u32 	%p2, %r1, 5;
	@%p2 bra 	$L__BB1_6;
	st.local.u32 	[%rd1], %r1;
	mov.u64 	%rd6, $str$4;
	cvta.global.u64 	%rd7, %rd6;
	{ // callseq 3, 0
	.param .b64 param0;
	st.param.b64 	[param0], %rd7;
	.param .b64 param1;
	st.param.b64 	[param1], %rd2;
	.param .b32 retval0;
	call.uni (retval0), 
	vprintf, 
	(
	param0, 
	param1
	);
	ld.param.b32 	%r5, [retval0];
	} // callseq 3
	bra.uni 	$L__BB1_7;
$L__BB1_6:
	st.local.u32 	[%rd1], %r1;
	mov.u64 	%rd3, $str$5;
	cvta.global.u64 	%rd4, %rd3;
	{ // callseq 2, 0
	.param .b64 param0;
	st.param.b64 	[param0], %rd4;
	.param .b64 param1;
	st.param.b64 	[param1], %rd2;
	.param .b32 retval0;
	call.uni (retval0), 
	vprintf, 
	(
	param0, 
	param1
	);
	ld.param.b32 	%r3, [retval0];
	} // callseq 2
$L__BB1_7:
	ret;

}


// ===== COMPILED SASS (sm_100) =====

	.target	sm_100

	.elftype	@"ET_EXEC"


//--------------------- .note.nv.tkinfo           --------------------------
	.section	.note.nv.tkinfo,"",@"SHT_NOTE"
	.sectionflags	@"SHF_NOTE_NV_TKINFO"
	.tkinfo
        /*0018*/ 	.word	0x00000002
        /*0030*/ 	.string	""
        /*0030*/ 	.string	"ptxas"
        /*0030*/ 	.string	"Cuda compilation tools, release 13.0, V13.0.88"
        /*0030*/ 	.string	"Build cuda_13.0.r13.0/compiler.36424714_0"
        /*0030*/ 	.string	"-arch sm_100 -m 64 "



//--------------------- .note.nv.cuinfo           --------------------------
	.section	.note.nv.cuinfo,"",@"SHT_NOTE"
	.sectionflags	@"SHF_NOTE_NV_CUINFO"
        /*0018*/ 	.short	0x0002
        /*001a*/ 	.short	0x0064
        /*001c*/ 	.short	0x0082
	.zero		2


//--------------------- .nv.info                  --------------------------
	.section	.nv.info,"",@"SHT_CUDA_INFO"
	.align	4


	//----- nvinfo : EIATTR_REGCOUNT
	.align		4
        /*0000*/ 	.byte	0x04, 0x2f
        /*0002*/ 	.short	(.L_7 - .L_6)
	.align		4
.L_6:
        /*0004*/ 	.word	index@(_ZN32_GLOBAL__N__51270282_4_k_cu_main17branch_divergenceEv)
        /*0008*/ 	.word	0x00000018


	//----- nvinfo : EIATTR_FRAME_SIZE
	.align		4
.L_7:
        /*000c*/ 	.byte	0x04, 0x11
        /*000e*/ 	.short	(.L_9 - .L_8)
	.align		4
.L_8:
        /*0010*/ 	.word	index@(_ZN32_GLOBAL__N__51270282_4_k_cu_main17branch_divergenceEv)
        /*0014*/ 	.word	0x00000008


	//----- nvinfo : EIATTR_REGCOUNT
	.align		4
.L_9:
        /*0018*/ 	.byte	0x04, 0x2f
        /*001a*/ 	.short	(.L_11 - .L_10)
	.align		4
.L_10:
        /*001c*/ 	.word	index@(_ZN32_GLOBAL__N__51270282_4_k_cu_main46branch_divergence_independet_thread_schedulingEv)
        /*0020*/ 	.word	0x00000018


	//----- nvinfo : EIATTR_FRAME_SIZE
	.align		4
.L_11:
        /*0024*/ 	.byte	0x04, 0x11
        /*0026*/ 	.short	(.L_13 - .L_12)
	.align		4
.L_12:
        /*0028*/ 	.word	index@(_ZN32_GLOBAL__N__51270282_4_k_cu_main46branch_divergence_independet_thread_schedulingEv)
        /*002c*/ 	.word	0x00000008


	//----- nvinfo : EIATTR_MIN_STACK_SIZE
	.align		4
.L_13:
        /*0030*/ 	.byte	0x04, 0x12
        /*0032*/ 	.short	(.L_15 - .L_14)
	.align		4
.L_14:
        /*0034*/ 	.word	index@(_ZN32_GLOBAL__N__51270282_4_k_cu_main46branch_divergence_independet_thread_schedulingEv)
        /*0038*/ 	.word	0x00000008


	//----- nvinfo : EIATTR_MIN_STACK_SIZE
	.align		4
.L_15:
        /*003c*/ 	.byte	0x04, 0x12
        /*003e*/ 	.short	(.L_17 - .L_16)
	.align		4
.L_16:
        /*0040*/ 	.word	index@(_ZN32_GLOBAL__N__51270282_4_k_cu_main17branch_divergenceEv)
        /*0044*/ 	.word	0x00000008
.L_17:


//--------------------- .nv.compat                --------------------------
	.section	.nv.compat,"",@"SHT_CUDA_COMPAT_INFO"
	.align	4
        /*0000*/ 	.byte	0x02, 0x09, 0x00, 0x00, 0x02, 0x02, 0x01, 0x00, 0x02, 0x05, 0x05, 0x00, 0x03, 0x07, 0x01, 0x01
        /*0010*/ 	.byte	0x02, 0x03, 0x00, 0x00, 0x02, 0x06, 0x01, 0x00, 0x04, 0x0b, 0x08, 0x00, 0x09, 0x00, 0x00, 0x00
        /*0020*/ 	.byte	0x00, 0x00, 0x00, 0x00


//--------------------- .nv.info._ZN32_GLOBAL__N__51270282_4_k_cu_main46branch_divergence_independet_thread_schedulingEv --------------------------
	.section	.nv.info._ZN32_GLOBAL__N__51270282_4_k_cu_main46branch_divergence_independet_thread_schedulingEv,"",@"SHT_CUDA_INFO"
	.sectionflags	@""
	.align	4


	//----- nvinfo : EIATTR_CUDA_API_VERSION
	.align		4
        /*0000*/ 	.byte	0x04, 0x37
        /*0002*/ 	.short	(.L_19 - .L_18)
.L_18:
        /*0004*/ 	.word	0x00000082


	//----- nvinfo : EIATTR_SPARSE_MMA_MASK
	.align		4
.L_19:
        /*0008*/ 	.byte	0x03, 0x50
        /*000a*/ 	.short	0x0000


	//----- nvinfo : EIATTR_MAXREG_COUNT
	.align		4
        /*000c*/ 	.byte	0x03, 0x1b
        /*000e*/ 	.short	0x00ff


	//----- nvinfo : EIATTR_EXTERNS
	.align		4
        /*0010*/ 	.byte	0x04, 0x0f
        /*0012*/ 	.short	(.L_21 - .L_20)


	//   ....[0]....
	.align		4
.L_20:
        /*0014*/ 	.word	index@(vprintf)


	//----- nvinfo : EIATTR_MERCURY_ISA_VERSION
	.align		4
.L_21:
        /*0018*/ 	.byte	0x03, 0x5f
        /*001a*/ 	.short	0x0101


	//----- nvinfo : EIATTR_VRC_CTA_INIT_COUNT
	.align		4
        /*001c*/ 	.byte	0x02, 0x4a
	.zero		1
	.zero		1


	//----- nvinfo : EIATTR_SYSCALL_OFFSETS
	.align		4
        /*0020*/ 	.byte	0x04, 0x46
        /*0022*/ 	.short	(.L_23 - .L_22)


	//   ....[0]....
.L_22:
        /*0024*/ 	.word	0x00000130


	//   ....[1]....
        /*0028*/ 	.word	0x000001c0


	//   ....[2]....
        /*002c*/ 	.word	0x00000270


	//   ....[3]....
        /*0030*/ 	.word	0x00000300


	//----- nvinfo : EIATTR_EXIT_INSTR_OFFSETS
	.align		4
.L_23:
        /*0034*/ 	.byte	0x04, 0x1c
        /*0036*/ 	.short	(.L_25 - .L_24)


	//   ....[0]....
.L_24:
        /*0038*/ 	.word	0x00000140


	//   ....[1]....
        /*003c*/ 	.word	0x000001d0


	//   ....[2]....
        /*0040*/ 	.word	0x00000280


	//   ....[3]....
        /*0044*/ 	.word	0x00000310


	//----- nvinfo : EIATTR_CRS_STACK_SIZE
	.align		4
.L_25:
        /*0048*/ 	.byte	0x04, 0x1e
        /*004a*/ 	.short	(.L_27 - .L_26)
.L_26:
        /*004c*/ 	.word	0x00000000


	//----- nvinfo : EIATTR_SW_WAR
	.align		4
.L_27:
        /*0050*/ 	.byte	0x04, 0x36
        /*0052*/ 	.short	(.L_29 - .L_28)
.L_28:
        /*0054*/ 	.word	0x00000008
.L_29:


//--------------------- .nv.info._ZN32_GLOBAL__N__51270282_4_k_cu_main17branch_divergenceEv --------------------------
	.section	.nv.info._ZN32_GLOBAL__N__51270282_4_k_cu_main17branch_divergenceEv,"",@"SHT_CUDA_INFO"
	.sectionflags	@""
	.align	4


	//----- nvinfo : EIATTR_CUDA_API_VERSION
	.align		4
        /*0000*/ 	.byte	0x04, 0x37
        /*0002*/ 	.short	(.L_31 - .L_30)
.L_30:
        /*0004*/ 	.word	0x00000082


	//----- nvinfo : EIATTR_SPARSE_MMA_MASK
	.align		4
.L_31:
        /*0008*/ 	.byte	0x03, 0x50
        /*000a*/ 	.short	0x0000


	//----- nvinfo : EIATTR_MAXREG_COUNT
	.align		4
        /*000c*/ 	.byte	0x03, 0x1b
        /*000e*/ 	.short	0x00ff


	//----- nvinfo : EIATTR_EXTERNS
	.align		4
        /*0010*/ 	.byte	0x04, 0x0f
        /*0012*/ 	.short	(.L_33 - .L_32)


	//   ....[0]....
	.align		4
.L_32:
        /*0014*/ 	.word	index@(vprintf)


	//----- nvinfo : EIATTR_MERCURY_ISA_VERSION
	.align		4
.L_33:
        /*0018*/ 	.byte	0x03, 0x5f
        /*001a*/ 	.short	0x0101


	//----- nvinfo : EIATTR_VRC_CTA_INIT_COUNT
	.align		4
        /*001c*/ 	.byte	0x02, 0x4a
	.zero		1
	.zero		1


	//----- nvinfo : EIATTR_SYSCALL_OFFSETS
	.align		4
        /*0020*/ 	.byte	0x04, 0x46
        /*0022*/ 	.short	(.L_35 - .L_34)


	//   ....[0]....
.L_34:
        /*0024*/ 	.word	0x00000110


	//   ....[1]....
        /*0028*/ 	.word	0x000001a0


	//----- nvinfo : EIATTR_EXIT_INSTR_OFFSETS
	.align		4
.L_35:
        /*002c*/ 	.byte	0x04, 0x1c
        /*002e*/ 	.short	(.L_37 - .L_36)


	//   ....[0]....
.L_36:
        /*0030*/ 	.word	0x00000120


	//   ....[1]....
        /*0034*/ 	.word	0x000001b0


	//----- nvinfo : EIATTR_CRS_STACK_SIZE
	.align		4
.L_37:
        /*0038*/ 	.byte	0x04, 0x1e
        /*003a*/ 	.short	(.L_39 - .L_38)
.L_38:
        /*003c*/ 	.word	0x00000000


	//----- nvinfo : EIATTR_SW_WAR
	.align		4
.L_39:
        /*0040*/ 	.byte	0x04, 0x36
        /*0042*/ 	.short	(.L_41 - .L_40)
.L_40:
        /*0044*/ 	.word	0x00000008
.L_41:


//--------------------- .nv.callgraph             --------------------------
	.section	.nv.callgraph,"",@"SHT_CUDA_CALLGRAPH"
	.align	4
	.sectionentsize	8
	.align		4
        /*0000*/ 	.word	0x00000000
	.align		4
        /*0004*/ 	.word	0xffffffff
	.align		4
        /*0008*/ 	.word	index@(_ZN32_GLOBAL__N__51270282_4_k_cu_main46branch_divergence_independet_thread_schedulingEv)
	.align		4
        /*000c*/ 	.word	index@(vprintf)
	.align		4
        /*0010*/ 	.word	index@(_ZN32_GLOBAL__N__51270282_4_k_cu_main17branch_divergenceEv)
	.align		4
        /*0014*/ 	.word	index@(vprintf)
	.align		4
        /*0018*/ 	.word	0x00000000
	.align		4
        /*001c*/ 	.word	0xfffffffe
	.align		4
        /*0020*/ 	.word	0x00000000
	.align		4
        /*0024*/ 	.word	0xfffffffd
	.align		4
        /*0028*/ 	.word	0x00000000
	.align		4
        /*002c*/ 	.word	0xfffffffc


//--------------------- .nv.constant4             --------------------------
	.section	.nv.constant4,"a",@progbits
	.align	8
	.align		8
.nv.constant4:
        /*0000*/ 	.dword	vprintf
	.align		8
        /*0008*/ 	.dword	$str
	.align		8
        /*0010*/ 	.dword	$str$1
	.align		8
        /*0018*/ 	.dword	$str$2
	.align		8
        /*0020*/ 	.dword	$str$3
	.align		8
        /*0028*/ 	.dword	$str$4
	.align		8
        /*0030*/ 	.dword	$str$5


//--------------------- .text._ZN32_GLOBAL__N__51270282_4_k_cu_main46branch_divergence_independet_thread_schedulingEv --------------------------
	.section	.text._ZN32_GLOBAL__N__51270282_4_k_cu_main46branch_divergence_independet_thread_schedulingEv,"ax",@progbits
	.align	128
.text._ZN32_GLOBAL__N__51270282_4_k_cu_main46branch_divergence_independet_thread_schedulingEv:
        .type           _ZN32_GLOBAL__N__51270282_4_k_cu_main46branch_divergence_independet_thread_schedulingEv,@function
        .size           _ZN32_GLOBAL__N__51270282_4_k_cu_main46branch_divergence_independet_thread_schedulingEv,(.L_x_12 - _ZN32_GLOBAL__N__51270282_4_k_cu_main46branch_divergence_independet_thread_schedulingEv)
        .other          _ZN32_GLOBAL__N__51270282_4_k_cu_main46branch_divergence_independet_thread_schedulingEv,@"STO_CUDA_ENTRY STV_DEFAULT"
_ZN32_GLOBAL__N__51270282_4_k_cu_main46branch_divergence_independet_thread_schedulingEv:
[----:B------:R-:W0:Y:S01]  /*0000*/  LDC R1, c[0x0][0x37c] ;  /* 0x0000df00ff017b82 */ /* 0x000e220000000800 */
[----:B------:R-:W1:Y:S01]  /*0010*/  S2R R8, SR_TID.X ;  /* 0x0000000000087919 */ /* 0x000e620000002100 */
[----:B------:R-:W2:Y:S01]  /*0020*/  LDCU UR4, c[0x0][0x2f8] ;  /* 0x00005f00ff0477ac */ /* 0x000ea20008000800 */
[----:B0-----:R-:W-:Y:S01]  /*0030*/  VIADD R1, R1, 0xfffffff8 ;  /* 0xfffffff801017836 */ /* 0x001fe20000000000 */
[----:B------:R-:W0:Y:S04]  /*0040*/  LDCU UR5, c[0x0][0x2fc] ;  /* 0x00005f80ff0577ac */ /* 0x000e280008000800 */
[----:B--2---:R-:W-:-:S05]  /*0050*/  IADD3 R6, P1, PT, R1, UR4, RZ ;  /* 0x0000000401067c10 */ /* 0x004fca000ff3e0ff */
[----:B0-----:R-:W-:Y:S01]  /*0060*/  IMAD.X R7, RZ, RZ, UR5, P1 ;  /* 0x00000005ff077e24 */ /* 0x001fe200088e06ff */
[----:B-1----:R-:W-:-:S04]  /*0070*/  LOP3.LUT R0, R8, 0x1, RZ, 0xc0, !PT ;  /* 0x0000000108007812 */ /* 0x002fc800078ec0ff */
[----:B------:R-:W-:-:S13]  /*0080*/  ISETP.NE.U32.AND P0, PT, R0, 0x1, PT ;  /* 0x000000010000780c */ /* 0x000fda0003f05070 */
[----:B------:R-:W-:Y:S05]  /*0090*/  @!P0 BRA `(.L_x_0) ;  /* 0x0000000000508947 */ /* 0x000fea0003800000 */
[----:B------:R-:W-:-:S13]  /*00a0*/  ISETP.GE.U32.AND P0, PT, R8, 0x5, PT ;  /* 0x000000050800780c */ /* 0x000fda0003f06070 */
[----:B------:R-:W-:Y:S05]  /*00b0*/  @!P0 BRA `(.L_x_1) ;  /* 0x0000000000248947 */ /* 0x000fea0003800000 */
[----:B------:R-:W-:Y:S01]  /*00c0*/  MOV R0, 0x0 ;  /* 0x0000000000007802 */ /* 0x000fe20000000f00 */
[----:B------:R0:W-:Y:S01]  /*00d0*/  STL [R1], R8 ;  /* 0x0000000801007387 */ /* 0x0001e20000100800 */
[----:B------:R-:W1:Y:S02]  /*00e0*/  LDCU.64 UR4, c[0x4][0x18] ;  /* 0x01000300ff0477ac */ /* 0x000e640008000a00 */
[----:B------:R0:W2:Y:S01]  /*00f0*/  LDC.64 R2, c[0x4][R0] ;  /* 0x0100000000027b82 */ /* 0x0000a20000000a00 */
[----:B-1----:R-:W-:Y:S02]  /*0100*/  IMAD.U32 R4, RZ, RZ, UR4 ;  /* 0x00000004ff047e24 */ /* 0x002fe4000f8e00ff */
[----:B0-----:R-:W-:-:S07]  /*0110*/  IMAD.U32 R5, RZ, RZ, UR5 ;  /* 0x00000005ff057e24 */ /* 0x001fce000f8e00ff */
[----:B------:R-:W-:-:S07]  /*0120*/  LEPC R20, `(.L_x_2) ;  /* 0x000000001014794e */ /* 0x000fce0000000000 */
[----:B--2---:R-:W-:Y:S05]  /*0130*/  CALL.ABS.NOINC R2 ;  /* 0x0000000002007343 */ /* 0x004fea0003c00000 */
.L_x_2:
[----:B------:R-:W-:Y:S05]  /*0140*/  EXIT ;  /* 0x000000000000794d */ /* 0x000fea0003800000 */
.L_x_1:
        /* <DEDUP_REMOVED lines=8> */
.L_x_3:
[----:B------:R-:W-:Y:S05]  /*01d0*/  EXIT ;  /* 0x000000000000794d */ /* 0x000fea0003800000 */
.L_x_0:
        /* <DEDUP_REMOVED lines=10> */
.L_x_5:
[----:B------:R-:W-:Y:S05]  /*0280*/  EXIT ;  /* 0x000000000000794d */ /* 0x000fea0003800000 */
.L_x_4:
        /* <DEDUP_REMOVED lines=8> */
.L_x_6:
[----:B------:R-:W-:Y:S05]  /*0310*/  EXIT ;  /* 0x000000000000794d */ /* 0x000fea0003800000 */
.L_x_7:
[----:B------:R-:W-:-:S00]  /*0320*/  BRA `(.L_x_7) ;  /* 0xfffffffc00fc7947 */ /* 0x000fc0000383ffff */
[----:B------:R-:W-:-:S00]  /*0330*/  NOP ;  /* 0x0000000000007918 */ /* 0x000fc00000000000 */
        /* <DEDUP_REMOVED lines=12> */
.L_x_12:


//--------------------- .text._ZN32_GLOBAL__N__51270282_4_k_cu_main17branch_divergenceEv --------------------------
	.section	.text._ZN32_GLOBAL__N__51270282_4_k_cu_main17branch_divergenceEv,"ax",@progbits
	.align	128
.text._ZN32_GLOBAL__N__51270282_4_k_cu_main17branch_divergenceEv:
        .type           _ZN32_GLOBAL__N__51270282_4_k_cu_main17branch_divergenceEv,@function
        .size           _ZN32_GLOBAL__N__51270282_4_k_cu_main17branch_divergenceEv,(.L_x_13 - _ZN32_GLOBAL__N__51270282_4_k_cu_main17branch_divergenceEv)
        .other          _ZN32_GLOBAL__N__51270282_4_k_cu_main17branch_divergenceEv,@"STO_CUDA_ENTRY STV_DEFAULT"
_ZN32_GLOBAL__N__51270282_4_k_cu_main17branch_divergenceEv:
        /* <DEDUP_REMOVED lines=18> */
.L_x_9:
[----:B------:R-:W-:Y:S05]  /*0120*/  EXIT ;  /* 0x000000000000794d */ /* 0x000fea0003800000 */
.L_x_8:
        /* <DEDUP_REMOVED lines=8> */
.L_x_10:
[----:B------:R-:W-:Y:S05]  /*01b0*/  EXIT ;  /* 0x000000000000794d */ /* 0x000fea0003800000 */
.L_x_11:
        /* <DEDUP_REMOVED lines=12> */
.L_x_13:


//--------------------- .nv.global.init           --------------------------
	.section	.nv.global.init,"aw",@progbits
.nv.global.init:
	.type		$str,@object
	.size		$str,($str$1 - $str)
$str:
        /*0000*/ 	.byte	0x74, 0x68, 0x72, 0x65, 0x61, 0x64, 0x49, 0x64, 0x78, 0x2e, 0x78, 0x20, 0x25, 0x75, 0x2c, 0x20
        /*0010*/ 	.byte	0x65, 0x78, 0x65, 0x63, 0x75, 0x74, 0x65, 0x73, 0x20, 0x69, 0x66, 0x20, 0x0a, 0x00
	.type		$str$1,@object
	.size		$str$1,($str$2 - $str$1)
$str$1:
        /*001e*/ 	.byte	0x74, 0x68, 0x72, 0x65, 0x61, 0x64, 0x49, 0x64, 0x78, 0x2e, 0x78, 0x20, 0x25, 0x75, 0x2c, 0x20
        /*002e*/ 	.byte	0x65, 0x78, 0x65, 0x63, 0x75, 0x74, 0x65, 0x73, 0x20, 0x65, 0x6c, 0x73, 0x65, 0x20, 0x0a, 0x00
	.type		$str$2,@object
	.size		$str$2,($str$4 - $str$2)
$str$2:
        /*003e*/ 	.byte	0x74, 0x68, 0x72, 0x65, 0x61, 0x64, 0x49, 0x64, 0x78, 0x2e, 0x78, 0x20, 0x25, 0x75, 0x2c, 0x20
        /*004e*/ 	.byte	0x65, 0x78, 0x65, 0x63, 0x75, 0x74, 0x65, 0x73, 0x20, 0x69, 0x66, 0x20, 0x69, 0x66, 0x20, 0x0a
        /*005e*/ 	.byte	0x00
	.type		$str$4,@object
	.size		$str$4,($str$3 - $str$4)
$str$4:
        /*005f*/ 	.byte	0x74, 0x68, 0x72, 0x65, 0x61, 0x64, 0x49, 0x64, 0x78, 0x2e, 0x78, 0x20, 0x25, 0x75, 0x2c, 0x20
        /*006f*/ 	.byte	0x65, 0x78, 0x65, 0x63, 0x75, 0x74, 0x65, 0x73, 0x20, 0x65, 0x6c, 0x73, 0x65, 0x20, 0x69, 0x66
        /*007f*/ 	.byte	0x20, 0x0a, 0x00
	.type		$str$3,@object
	.size		$str$3,($str$5 - $str$3)
$str$3:
        /*0082*/ 	.byte	0x74, 0x68, 0x72, 0x65, 0x61, 0x64, 0x49, 0x64, 0x78, 0x2e, 0x78, 0x20, 0x25, 0x75, 0x2c, 0x20
        /*0092*/ 	.byte	0x65, 0x78, 0x65, 0x63, 0x75, 0x74, 0x65, 0x73, 0x20, 0x69, 0x66, 0x20, 0x65, 0x6c, 0x73, 0x65
        /*00a2*/ 	.byte	0x20, 0x0a, 0x00
	.type		$str$5,@object
	.size		$str$5,(.L_5 - $str$5)
$str$5:
        /*00a5*/ 	.byte	0x74, 0x68, 0x72, 0x65, 0x61, 0x64, 0x49, 0x64, 0x78, 0x2e, 0x78, 0x20, 0x25, 0x75, 0x2c, 0x20
        /*00b5*/ 	.byte	0x65, 0x78, 0x65, 0x63, 0x75, 0x74, 0x65, 0x73, 0x20, 0x65, 0x6c, 0x73, 0x65, 0x20, 0x65, 0x6c
        /*00c5*/ 	.byte	0x73, 0x65, 0x20, 0x0a, 0x00
.L_5:


//--------------------- .nv.shared.reserved.0     --------------------------
	.section	.nv.shared.reserved.0,"aw",@nobits
	.weak		__nv_reservedSMEM_offset_0_alias
	.size		__nv_reservedSMEM_offset_0_alias, 0, 64
	.other		__nv_reservedSMEM_offset_0_alias,@"STO_CUDA_RESERVED_SHARED STV_DEFAULT"
__nv_reservedSMEM_offset_0_alias:
	.zero		0
	.zero		64


//--------------------- .nv.constant0._ZN32_GLOBAL__N__51270282_4_k_cu_main46branch_divergence_independet_thread_schedulingEv --------------------------
	.section	.nv.constant0._ZN32_GLOBAL__N__51270282_4_k_cu_main46branch_divergence_independet_thread_schedulingEv,"a",@progbits
	.sectionflags	@""
	.align	4
.nv.constant0._ZN32_GLOBAL__N__51270282_4_k_cu_main46branch_divergence_independet_thread_schedulingEv:
	.zero		896


//--------------------- .nv.constant0._ZN32_GLOBAL__N__51270282_4_k_cu_main17branch_divergenceEv --------------------------
	.section	.nv.constant0._ZN32_GLOBAL__N__51270282_4_k_cu_main17branch_divergenceEv,"a",@progbits
	.sectionflags	@""
	.align	4
.nv.constant0._ZN32_GLOBAL__N__51270282_4_k_cu_main17branch_divergenceEv:
	.zero		896


//--------------------- SYMBOLS --------------------------

	.type		.nv.reservedSmem.offset0,@object
	.size		.nv.reservedSmem.offset0,0x4
	.type		vprintf,@function
